	.headerflags	@"EF_CUDA_TEXMODE_UNIFIED EF_CUDA_64BIT_ADDRESS EF_CUDA_ACCELERATORS EF_CUDA_SM90 EF_CUDA_VIRTUAL_SM(EF_CUDA_SM90)"
	.elftype	@"ET_EXEC"


//--------------------- .nv.info                  --------------------------
	.section	.nv.info,"",@"SHT_CUDA_INFO"
	.align	4


	//----- nvinfo : EIATTR_REGCOUNT
	.align		4
        /*0000*/ 	.byte	0x04, 0x2f
        /*0002*/ 	.short	(.L_1 - .L_0)
	.align		4
.L_0:
        /*0004*/ 	.word	index@(triton_poi_fused_clone_view_1)
        /*0008*/ 	.word	0x0000001a


	//----- nvinfo : EIATTR_MIN_STACK_SIZE
	.align		4
.L_1:
        /*000c*/ 	.byte	0x04, 0x12
        /*000e*/ 	.short	(.L_3 - .L_2)
	.align		4
.L_2:
        /*0010*/ 	.word	index@(triton_poi_fused_clone_view_1)
        /*0014*/ 	.word	0x00000000


	//----- nvinfo : EIATTR_FRAME_SIZE
	.align		4
.L_3:
        /*0018*/ 	.byte	0x04, 0x11
        /*001a*/ 	.short	(.L_5 - .L_4)
	.align		4
.L_4:
        /*001c*/ 	.word	index@(triton_poi_fused_clone_view_1)
        /*0020*/ 	.word	0x00000000


	//----- nvinfo : EIATTR_MIN_STACK_SIZE
	.align		4
.L_5:
        /*0024*/ 	.byte	0x04, 0x12
        /*0026*/ 	.short	(.L_7 - .L_6)
	.align		4
.L_6:
        /*0028*/ 	.word	index@(triton_poi_fused_clone_view_1)
        /*002c*/ 	.word	0x00000000
.L_7:


//--------------------- .nv.info.triton_poi_fused_clone_view_1 --------------------------
	.section	.nv.info.triton_poi_fused_clone_view_1,"",@"SHT_CUDA_INFO"
	.sectionflags	@""
	.align	4


	//----- nvinfo : EIATTR_CUDA_API_VERSION
	.align		4
        /*0000*/ 	.byte	0x04, 0x37
        /*0002*/ 	.short	(.L_9 - .L_8)
.L_8:
        /*0004*/ 	.word	0x0000007c


	//----- nvinfo : EIATTR_KPARAM_INFO
	.align		4
.L_9:
        /*0008*/ 	.byte	0x04, 0x17
        /*000a*/ 	.short	(.L_11 - .L_10)
.L_10:
        /*000c*/ 	.word	0x00000000
        /*0010*/ 	.short	0x0002
        /*0012*/ 	.short	0x0010
        /*0014*/ 	.byte	0x00, 0xf0, 0x11, 0x00


	//----- nvinfo : EIATTR_KPARAM_INFO
	.align		4
.L_11:
        /*0018*/ 	.byte	0x04, 0x17
        /*001a*/ 	.short	(.L_13 - .L_12)
.L_12:
        /*001c*/ 	.word	0x00000000
        /*0020*/ 	.short	0x0001
        /*0022*/ 	.short	0x0008
        /*0024*/ 	.byte	0x00, 0xf4, 0x21, 0x00


	//----- nvinfo : EIATTR_KPARAM_INFO
	.align		4
.L_13:
        /*0028*/ 	.byte	0x04, 0x17
        /*002a*/ 	.short	(.L_15 - .L_14)
.L_14:
        /*002c*/ 	.word	0x00000000
        /*0030*/ 	.short	0x0000
        /*0032*/ 	.short	0x0000
        /*0034*/ 	.byte	0x00, 0xf4, 0x21, 0x00


	//----- nvinfo : EIATTR_SPARSE_MMA_MASK
	.align		4
.L_15:
        /*0038*/ 	.byte	0x03, 0x50
        /*003a*/ 	.short	0x0000


	//----- nvinfo : EIATTR_MAXREG_COUNT
	.align		4
        /*003c*/ 	.byte	0x03, 0x1b
        /*003e*/ 	.short	0x00ff


	//----- nvinfo : EIATTR_EXIT_INSTR_OFFSETS
	.align		4
        /*0040*/ 	.byte	0x04, 0x1c
        /*0042*/ 	.short	(.L_17 - .L_16)


	//   ....[0]....
.L_16:
        /*0044*/ 	.word	0x00000230


	//----- nvinfo : EIATTR_REQNTID
	.align		4
.L_17:
        /*0048*/ 	.byte	0x04, 0x10
        /*004a*/ 	.short	(.L_19 - .L_18)
.L_18:
        /*004c*/ 	.word	0x00000080
        /*0050*/ 	.word	0x00000001
        /*0054*/ 	.word	0x00000001


	//----- nvinfo : EIATTR_CBANK_PARAM_SIZE
	.align		4
.L_19:
        /*0058*/ 	.byte	0x03, 0x19
        /*005a*/ 	.short	0x0014


	//----- nvinfo : EIATTR_PARAM_CBANK
	.align		4
        /*005c*/ 	.byte	0x04, 0x0a
        /*005e*/ 	.short	(.L_21 - .L_20)
	.align		4
.L_20:
        /*0060*/ 	.word	index@(.nv.constant0.triton_poi_fused_clone_view_1)
        /*0064*/ 	.short	0x0210
        /*0066*/ 	.short	0x0014


	//----- nvinfo : EIATTR_SW_WAR
	.align		4
.L_21:
        /*0068*/ 	.byte	0x04, 0x36
        /*006a*/ 	.short	(.L_23 - .L_22)
.L_22:
        /*006c*/ 	.word	0x00000008
.L_23:


//--------------------- .nv.callgraph             --------------------------
	.section	.nv.callgraph,"",@"SHT_CUDA_CALLGRAPH"
	.align	4
	.sectionentsize	8
	.align		4
        /*0000*/ 	.word	0x00000000
	.align		4
        /*0004*/ 	.word	0xffffffff
	.align		4
        /*0008*/ 	.word	0x00000000
	.align		4
        /*000c*/ 	.word	0xfffffffe
	.align		4
        /*0010*/ 	.word	0x00000000
	.align		4
        /*0014*/ 	.word	0xfffffffd
	.align		4
        /*0018*/ 	.word	0x00000000
	.align		4
        /*001c*/ 	.word	0xfffffffc


//--------------------- .text.triton_poi_fused_clone_view_1 --------------------------
	.section	.text.triton_poi_fused_clone_view_1,"ax",@progbits
	.align	128
        .global         triton_poi_fused_clone_view_1
        .type           triton_poi_fused_clone_view_1,@function
        .size           triton_poi_fused_clone_view_1,(.L_x_1 - triton_poi_fused_clone_view_1)
        .other          triton_poi_fused_clone_view_1,@"STO_CUDA_ENTRY STV_DEFAULT"
triton_poi_fused_clone_view_1:
.text.triton_poi_fused_clone_view_1:
[----:B------:R-:W-:Y:S01]  /*0000*/  LDC R1, c[0x0][0x28] ;  /* 0x00000a00ff017b82 */ /* 0x000fe20000000800 */
[----:B------:R-:W1:Y:S07]  /*0010*/  S2R R0, SR_TID.X ;  /* 0x0000000000007919 */ /* 0x000e6e0000002100 */
[----:B------:R-:W2:Y:S01]  /*0020*/  LDC.64 R2, c[0x0][0x218] ;  /* 0x00008600ff027b82 */ /* 0x000ea20000000a00 */
[----:B------:R-:W-:Y:S01]  /*0030*/  ULDC.64 UR4, c[0x0][0x208] ;  /* 0x0000820000047ab9 */ /* 0x000fe20000000a00 */
[----:B------:R-:W3:Y:S06]  /*0040*/  S2R R5, SR_CTAID.X ;  /* 0x0000000000057919 */ /* 0x000eec0000002500 */
[----:B------:R-:W4:Y:S01]  /*0050*/  LDC.64 R8, c[0x0][0x210] ;  /* 0x00008400ff087b82 */ /* 0x000f220000000a00 */
[----:B-1----:R-:W-:-:S04]  /*0060*/  SHF.L.U32 R0, R0, 0x2, RZ ;  /* 0x0000000200007819 */ /* 0x002fc800000006ff */
[----:B------:R-:W-:-:S04]  /*0070*/  LOP3.LUT R0, R0, 0x1fc, RZ, 0xc0, !PT ;  /* 0x000001fc00007812 */ /* 0x000fc800078ec0ff */
[----:B---3--:R-:W-:-:S04]  /*0080*/  LEA R5, R5, R0, 0xa ;  /* 0x0000000005057211 */ /* 0x008fc800078e50ff */
[----:B------:R-:W-:Y:S01]  /*0090*/  IADD3 R0, R5, 0x200, RZ ;  /* 0x0000020005007810 */ /* 0x000fe20007ffe0ff */
[----:B------:R-:W-:-:S04]  /*00a0*/  IMAD.HI R4, R5, 0x2aaaaaab, RZ ;  /* 0x2aaaaaab05047827 */ /* 0x000fc800078e02ff */
[----:B------:R-:W-:Y:S01]  /*00b0*/  IMAD.HI R6, R0, 0x2aaaaaab, RZ ;  /* 0x2aaaaaab00067827 */ /* 0x000fe200078e02ff */
[----:B------:R-:W-:-:S03]  /*00c0*/  SHF.R.U32.HI R7, RZ, 0x1, R4 ;  /* 0x00000001ff077819 */ /* 0x000fc60000011604 */
[----:B----4-:R-:W-:Y:S01]  /*00d0*/  IMAD.WIDE R8, R5, 0x4, R8 ;  /* 0x0000000405087825 */ /* 0x010fe200078e0208 */
[----:B------:R-:W-:Y:S02]  /*00e0*/  SHF.R.U32.HI R11, RZ, 0x1, R6 ;  /* 0x00000001ff0b7819 */ /* 0x000fe40000011606 */
[----:B------:R-:W-:Y:S02]  /*00f0*/  LEA.HI R4, R4, R7, RZ, 0x1 ;  /* 0x0000000704047211 */ /* 0x000fe400078f08ff */
[----:B------:R-:W-:-:S03]  /*0100*/  LEA.HI R7, R6, R11, RZ, 0x1 ;  /* 0x0000000b06077211 */ /* 0x000fc600078f08ff */
[----:B------:R-:W-:Y:S02]  /*0110*/  IMAD R11, R4, -0xc, R5 ;  /* 0xfffffff4040b7824 */ /* 0x000fe400078e0205 */
[----:B------:R-:W-:Y:S02]  /*0120*/  IMAD R13, R7, -0xc, R0 ;  /* 0xfffffff4070d7824 */ /* 0x000fe400078e0200 */
[--C-:B--2---:R-:W-:Y:S01]  /*0130*/  IMAD.WIDE R10, R11, 0x4, R2.reuse ;  /* 0x000000040b0a7825 */ /* 0x104fe200078e0202 */
[----:B------:R-:W2:Y:S03]  /*0140*/  LDG.E.128 R4, desc[UR4][R8.64] ;  /* 0x0000000408047981 */ /* 0x000ea6000c1e1d00 */
[----:B------:R-:W-:Y:S01]  /*0150*/  IMAD.WIDE R2, R13, 0x4, R2 ;  /* 0x000000040d027825 */ /* 0x000fe200078e0202 */
[----:B------:R-:W2:Y:S04]  /*0160*/  LDG.E.EL.128 R16, desc[UR4][R10.64] ;  /* 0x000000040a107981 */ /* 0x000ea8000c2e1d00 */
[----:B------:R-:W3:Y:S04]  /*0170*/  LDG.E.128 R12, desc[UR4][R8.64+0x800] ;  /* 0x00080004080c7981 */ /* 0x000ee8000c1e1d00 */
[----:B------:R-:W3:Y:S01]  /*0180*/  LDG.E.EL.128 R20, desc[UR4][R2.64] ;  /* 0x0000000402147981 */ /* 0x000ee2000c2e1d00 */
[----:B--2---:R-:W-:Y:S01]  /*0190*/  FADD R4, R4, R16 ;  /* 0x0000001004047221 */ /* 0x004fe20000000000 */
[----:B------:R-:W-:Y:S01]  /*01a0*/  FADD R5, R5, R17 ;  /* 0x0000001105057221 */ /* 0x000fe20000000000 */
[----:B------:R-:W-:Y:S01]  /*01b0*/  FADD R6, R6, R18 ;  /* 0x0000001206067221 */ /* 0x000fe20000000000 */
[----:B------:R-:W-:Y:S01]  /*01c0*/  FADD R7, R7, R19 ;  /* 0x0000001307077221 */ /* 0x000fe20000000000 */
[----:B---3--:R-:W-:Y:S01]  /*01d0*/  FADD R12, R12, R20 ;  /* 0x000000140c0c7221 */ /* 0x008fe20000000000 */
[----:B------:R-:W-:Y:S01]  /*01e0*/  FADD R13, R13, R21 ;  /* 0x000000150d0d7221 */ /* 0x000fe20000000000 */
[----:B------:R-:W-:Y:S01]  /*01f0*/  FADD R14, R14, R22 ;  /* 0x000000160e0e7221 */ /* 0x000fe20000000000 */
[----:B------:R-:W-:Y:S01]  /*0200*/  FADD R15, R15, R23 ;  /* 0x000000170f0f7221 */ /* 0x000fe20000000000 */
[----:B------:R-:W-:Y:S04]  /*0210*/  STG.E.128 desc[UR4][R8.64], R4 ;  /* 0x0000000408007986 */ /* 0x000fe8000c101d04 */
[----:B------:R-:W-:Y:S01]  /*0220*/  STG.E.128 desc[UR4][R8.64+0x800], R12 ;  /* 0x0008000c08007986 */ /* 0x000fe2000c101d04 */
[----:B------:R-:W-:Y:S05]  /*0230*/  EXIT ;  /* 0x000000000000794d */ /* 0x000fea0003800000 */
.L_x_0:
[----:B------:R-:W-:-:S00]  /*0240*/  BRA `(.L_x_0) ;  /* 0xfffffffc00fc7947 */ /* 0x000fc0000383ffff */
[----:B------:R-:W-:-:S00]  /*0250*/  NOP ;  /* 0x0000000000007918 */ /* 0x000fc00000000000 */
        /* <DEDUP_REMOVED lines=10> */
.L_x_1:


//--------------------- .nv.constant0.triton_poi_fused_clone_view_1 --------------------------
	.section	.nv.constant0.triton_poi_fused_clone_view_1,"a",@progbits
	.sectionflags	@""
	.align	4
.nv.constant0.triton_poi_fused_clone_view_1:
	.zero		548
